	.headerflags	@"EF_CUDA_TEXMODE_UNIFIED EF_CUDA_64BIT_ADDRESS EF_CUDA_ACCELERATORS EF_CUDA_SM90 EF_CUDA_VIRTUAL_SM(EF_CUDA_SM90)"
	.elftype	@"ET_EXEC"


//--------------------- .nv.info                  --------------------------
	.section	.nv.info,"",@"SHT_CUDA_INFO"
	.align	4


	//----- nvinfo : EIATTR_REGCOUNT
	.align		4
        /*0000*/ 	.byte	0x04, 0x2f
        /*0002*/ 	.short	(.L_3 - .L_2)
	.align		4
.L_2:
        /*0004*/ 	.word	index@(triton_poi_fused__native_batch_norm_legit_no_training_convolution_relu_4)
        /*0008*/ 	.word	0x0000001a


	//----- nvinfo : EIATTR_MIN_STACK_SIZE
	.align		4
.L_3:
        /*000c*/ 	.byte	0x04, 0x12
        /*000e*/ 	.short	(.L_5 - .L_4)
	.align		4
.L_4:
        /*0010*/ 	.word	index@(triton_poi_fused__native_batch_norm_legit_no_training_convolution_relu_4)
        /*0014*/ 	.word	0x00000000


	//----- nvinfo : EIATTR_FRAME_SIZE
	.align		4
.L_5:
        /*0018*/ 	.byte	0x04, 0x11
        /*001a*/ 	.short	(.L_7 - .L_6)
	.align		4
.L_6:
        /*001c*/ 	.word	index@(triton_poi_fused__native_batch_norm_legit_no_training_convolution_relu_4)
        /*0020*/ 	.word	0x00000000


	//----- nvinfo : EIATTR_MIN_STACK_SIZE
	.align		4
.L_7:
        /*0024*/ 	.byte	0x04, 0x12
        /*0026*/ 	.short	(.L_9 - .L_8)
	.align		4
.L_8:
        /*0028*/ 	.word	index@(triton_poi_fused__native_batch_norm_legit_no_training_convolution_relu_4)
        /*002c*/ 	.word	0x00000000
.L_9:


//--------------------- .nv.info.triton_poi_fused__native_batch_norm_legit_no_training_convolution_relu_4 --------------------------
	.section	.nv.info.triton_poi_fused__native_batch_norm_legit_no_training_convolution_relu_4,"",@"SHT_CUDA_INFO"
	.sectionflags	@""
	.align	4


	//----- nvinfo : EIATTR_CUDA_API_VERSION
	.align		4
        /*0000*/ 	.byte	0x04, 0x37
        /*0002*/ 	.short	(.L_11 - .L_10)
.L_10:
        /*0004*/ 	.word	0x0000007c


	//----- nvinfo : EIATTR_KPARAM_INFO
	.align		4
.L_11:
        /*0008*/ 	.byte	0x04, 0x17
        /*000a*/ 	.short	(.L_13 - .L_12)
.L_12:
        /*000c*/ 	.word	0x00000000
        /*0010*/ 	.short	0x0007
        /*0012*/ 	.short	0x0038
        /*0014*/ 	.byte	0x00, 0xf0, 0x11, 0x00


	//----- nvinfo : EIATTR_KPARAM_INFO
	.align		4
.L_13:
        /*0018*/ 	.byte	0x04, 0x17
        /*001a*/ 	.short	(.L_15 - .L_14)
.L_14:
        /*001c*/ 	.word	0x00000000
        /*0020*/ 	.short	0x0006
        /*0022*/ 	.short	0x0030
        /*0024*/ 	.byte	0x00, 0xf4, 0x21, 0x00


	//----- nvinfo : EIATTR_KPARAM_INFO
	.align		4
.L_15:
        /*0028*/ 	.byte	0x04, 0x17
        /*002a*/ 	.short	(.L_17 - .L_16)
.L_16:
        /*002c*/ 	.word	0x00000000
        /*0030*/ 	.short	0x0005
        /*0032*/ 	.short	0x0028
        /*0034*/ 	.byte	0x00, 0xf4, 0x21, 0x00


	//----- nvinfo : EIATTR_KPARAM_INFO
	.align		4
.L_17:
        /*0038*/ 	.byte	0x04, 0x17
        /*003a*/ 	.short	(.L_19 - .L_18)
.L_18:
        /*003c*/ 	.word	0x00000000
        /*0040*/ 	.short	0x0004
        /*0042*/ 	.short	0x0020
        /*0044*/ 	.byte	0x00, 0xf4, 0x21, 0x00


	//----- nvinfo : EIATTR_KPARAM_INFO
	.align		4
.L_19:
        /*0048*/ 	.byte	0x04, 0x17
        /*004a*/ 	.short	(.L_21 - .L_20)
.L_20:
        /*004c*/ 	.word	0x00000000
        /*0050*/ 	.short	0x0003
        /*0052*/ 	.short	0x0018
        /*0054*/ 	.byte	0x00, 0xf4, 0x21, 0x00


	//----- nvinfo : EIATTR_KPARAM_INFO
	.align		4
.L_21:
        /*0058*/ 	.byte	0x04, 0x17
        /*005a*/ 	.short	(.L_23 - .L_22)
.L_22:
        /*005c*/ 	.word	0x00000000
        /*0060*/ 	.short	0x0002
        /*0062*/ 	.short	0x0010
        /*0064*/ 	.byte	0x00, 0xf4, 0x21, 0x00


	//----- nvinfo : EIATTR_KPARAM_INFO
	.align		4
.L_23:
        /*0068*/ 	.byte	0x04, 0x17
        /*006a*/ 	.short	(.L_25 - .L_24)
.L_24:
        /*006c*/ 	.word	0x00000000
        /*0070*/ 	.short	0x0001
        /*0072*/ 	.short	0x0008
        /*0074*/ 	.byte	0x00, 0xf4, 0x21, 0x00


	//----- nvinfo : EIATTR_KPARAM_INFO
	.align		4
.L_25:
        /*0078*/ 	.byte	0x04, 0x17
        /*007a*/ 	.short	(.L_27 - .L_26)
.L_26:
        /*007c*/ 	.word	0x00000000
        /*0080*/ 	.short	0x0000
        /*0082*/ 	.short	0x0000
        /*0084*/ 	.byte	0x00, 0xf4, 0x21, 0x00


	//----- nvinfo : EIATTR_SPARSE_MMA_MASK
	.align		4
.L_27:
        /*0088*/ 	.byte	0x03, 0x50
        /*008a*/ 	.short	0x0000


	//----- nvinfo : EIATTR_MAXREG_COUNT
	.align		4
        /*008c*/ 	.byte	0x03, 0x1b
        /*008e*/ 	.short	0x00ff


	//----- nvinfo : EIATTR_EXIT_INSTR_OFFSETS
	.align		4
        /*0090*/ 	.byte	0x04, 0x1c
        /*0092*/ 	.short	(.L_29 - .L_28)


	//   ....[0]....
.L_28:
        /*0094*/ 	.word	0x00000490


	//   ....[1]....
        /*0098*/ 	.word	0x000004b0


	//----- nvinfo : EIATTR_REQNTID
	.align		4
.L_29:
        /*009c*/ 	.byte	0x04, 0x10
        /*009e*/ 	.short	(.L_31 - .L_30)
.L_30:
        /*00a0*/ 	.word	0x00000080
        /*00a4*/ 	.word	0x00000001
        /*00a8*/ 	.word	0x00000001


	//----- nvinfo : EIATTR_CBANK_PARAM_SIZE
	.align		4
.L_31:
        /*00ac*/ 	.byte	0x03, 0x19
        /*00ae*/ 	.short	0x003c


	//----- nvinfo : EIATTR_PARAM_CBANK
	.align		4
        /*00b0*/ 	.byte	0x04, 0x0a
        /*00b2*/ 	.short	(.L_33 - .L_32)
	.align		4
.L_32:
        /*00b4*/ 	.word	index@(.nv.constant0.triton_poi_fused__native_batch_norm_legit_no_training_convolution_relu_4)
        /*00b8*/ 	.short	0x0210
        /*00ba*/ 	.short	0x003c


	//----- nvinfo : EIATTR_SW_WAR
	.align		4
.L_33:
        /*00bc*/ 	.byte	0x04, 0x36
        /*00be*/ 	.short	(.L_35 - .L_34)
.L_34:
        /*00c0*/ 	.word	0x00000008
.L_35:


//--------------------- .nv.callgraph             --------------------------
	.section	.nv.callgraph,"",@"SHT_CUDA_CALLGRAPH"
	.align	4
	.sectionentsize	8
	.align		4
        /*0000*/ 	.word	0x00000000
	.align		4
        /*0004*/ 	.word	0xffffffff
	.align		4
        /*0008*/ 	.word	0x00000000
	.align		4
        /*000c*/ 	.word	0xfffffffe
	.align		4
        /*0010*/ 	.word	0x00000000
	.align		4
        /*0014*/ 	.word	0xfffffffd
	.align		4
        /*0018*/ 	.word	0x00000000
	.align		4
        /*001c*/ 	.word	0xfffffffc


//--------------------- .nv.constant4             --------------------------
	.section	.nv.constant4,"a",@progbits
	.align	8
	.align		8
.nv.constant4:
        /*0000*/ 	.dword	_$_str
	.align		8
        /*0008*/ 	.dword	_$_str_$_2


//--------------------- .text.triton_poi_fused__native_batch_norm_legit_no_training_convolution_relu_4 --------------------------
	.section	.text.triton_poi_fused__native_batch_norm_legit_no_training_convolution_relu_4,"ax",@progbits
	.align	128
        .global         triton_poi_fused__native_batch_norm_legit_no_training_convolution_relu_4
        .type           triton_poi_fused__native_batch_norm_legit_no_training_convolution_relu_4,@function
        .size           triton_poi_fused__native_batch_norm_legit_no_training_convolution_relu_4,(.L_x_1 - triton_poi_fused__native_batch_norm_legit_no_training_convolution_relu_4)
        .other          triton_poi_fused__native_batch_norm_legit_no_training_convolution_relu_4,@"STO_CUDA_ENTRY STV_DEFAULT"
triton_poi_fused__native_batch_norm_legit_no_training_convolution_relu_4:
.text.triton_poi_fused__native_batch_norm_legit_no_training_convolution_relu_4:
[----:B------:R-:W0:Y:S01]  /*0000*/  LDC R1, c[0x0][0x28] ;  /* 0x00000a00ff017b82 */ /* 0x000e220000000800 */
[----:B------:R-:W1:Y:S07]  /*0010*/  S2R R0, SR_TID.X ;  /* 0x0000000000007919 */ /* 0x000e6e0000002100 */
[----:B------:R-:W2:Y:S01]  /*0020*/  LDC.64 R2, c[0x0][0x228] ;  /* 0x00008a00ff027b82 */ /* 0x000ea20000000a00 */
[----:B------:R-:W-:Y:S01]  /*0030*/  CS2R R8, SRZ ;  /* 0x0000000000087805 */ /* 0x000fe2000001ff00 */
[----:B------:R-:W-:Y:S01]  /*0040*/  ULDC.64 UR4, c[0x0][0x208] ;  /* 0x0000820000047ab9 */ /* 0x000fe20000000a00 */
[----:B------:R-:W3:Y:S05]  /*0050*/  S2R R7, SR_CTAID.X ;  /* 0x0000000000077919 */ /* 0x000eea0000002500 */
[----:B------:R-:W4:Y:S08]  /*0060*/  LDC.64 R16, c[0x0][0x218] ;  /* 0x00008600ff107b82 */ /* 0x000f300000000a00 */
[----:B------:R-:W5:Y:S08]  /*0070*/  LDC.64 R18, c[0x0][0x220] ;  /* 0x00008800ff127b82 */ /* 0x000f700000000a00 */
[----:B------:R-:W5:Y:S01]  /*0080*/  LDC.64 R20, c[0x0][0x230] ;  /* 0x00008c00ff147b82 */ /* 0x000f620000000a00 */
[----:B-1----:R-:W-:-:S07]  /*0090*/  SHF.L.U32 R0, R0, 0x1, RZ ;  /* 0x0000000100007819 */ /* 0x002fce00000006ff */
[----:B------:R-:W1:Y:S01]  /*00a0*/  LDC.64 R14, c[0x0][0x238] ;  /* 0x00008e00ff0e7b82 */ /* 0x000e620000000a00 */
[----:B---3--:R-:W-:Y:S02]  /*00b0*/  SHF.R.S32.HI R5, RZ, 0x17, R7 ;  /* 0x00000017ff057819 */ /* 0x008fe40000011407 */
[----:B------:R-:W-:Y:S02]  /*00c0*/  LOP3.LUT R0, R0, 0xfe, RZ, 0xc0, !PT ;  /* 0x000000fe00007812 */ /* 0x000fe400078ec0ff */
[----:B------:R-:W-:Y:S02]  /*00d0*/  SGXT R5, R5, 0x1 ;  /* 0x000000010505781a */ /* 0x000fe40000000200 */
[----:B------:R-:W-:-:S04]  /*00e0*/  LEA R0, R7, R0, 0x8 ;  /* 0x0000000007007211 */ /* 0x000fc800078e40ff */
[----:B------:R-:W-:Y:S02]  /*00f0*/  LEA.HI R5, R5, R0, RZ, 0x8 ;  /* 0x0000000005057211 */ /* 0x000fe400078f40ff */
[----:B------:R-:W-:Y:S02]  /*0100*/  ISETP.GE.AND P0, PT, R0, 0x400, PT ;  /* 0x000004000000780c */ /* 0x000fe40003f06270 */
[----:B------:R-:W-:-:S04]  /*0110*/  LOP3.LUT R5, R5, 0xffffff00, RZ, 0xc0, !PT ;  /* 0xffffff0005057812 */ /* 0x000fc800078ec0ff */
[----:B------:R-:W-:Y:S02]  /*0120*/  IADD3 R12, R0, -R5, RZ ;  /* 0x80000005000c7210 */ /* 0x000fe40007ffe0ff */
[----:B------:R-:W3:Y:S03]  /*0130*/  LDC.64 R4, c[0x0][0x210] ;  /* 0x00008400ff047b82 */ /* 0x000ee60000000a00 */
[----:B--2---:R-:W-:-:S05]  /*0140*/  IMAD.WIDE R2, R12, 0x4, R2 ;  /* 0x000000040c027825 */ /* 0x004fca00078e0202 */
[----:B------:R2:W3:Y:S01]  /*0150*/  @!P0 LDG.E.EL.64 R8, desc[UR4][R2.64] ;  /* 0x0000000402088981 */ /* 0x0004e2000c2e1b00 */
[----:B------:R-:W-:Y:S02]  /*0160*/  CS2R R10, SRZ ;  /* 0x00000000000a7805 */ /* 0x000fe4000001ff00 */
[----:B------:R-:W-:Y:S01]  /*0170*/  CS2R R6, SRZ ;  /* 0x0000000000067805 */ /* 0x000fe2000001ff00 */
[----:B----4-:R-:W-:-:S04]  /*0180*/  IMAD.WIDE R16, R12, 0x4, R16 ;  /* 0x000000040c107825 */ /* 0x010fc800078e0210 */
[----:B-----5:R-:W-:Y:S01]  /*0190*/  IMAD.WIDE R18, R12, 0x4, R18 ;  /* 0x000000040c127825 */ /* 0x020fe200078e0212 */
[----:B------:R-:W4:Y:S01]  /*01a0*/  @!P0 LDG.E.EL.64 R10, desc[UR4][R16.64] ;  /* 0x00000004100a8981 */ /* 0x000f22000c2e1b00 */
[----:B--2---:R-:W-:Y:S02]  /*01b0*/  CS2R R2, SRZ ;  /* 0x0000000000027805 */ /* 0x004fe4000001ff00 */
[----:B---3--:R-:W-:-:S04]  /*01c0*/  IMAD.WIDE R4, R0, 0x4, R4 ;  /* 0x0000000400047825 */ /* 0x008fc800078e0204 */
[----:B------:R2:W3:Y:S04]  /*01d0*/  @!P0 LDG.E.EL.64 R2, desc[UR4][R18.64] ;  /* 0x0000000412028981 */ /* 0x0004e8000c2e1b00 */
[----:B------:R-:W4:Y:S01]  /*01e0*/  @!P0 LDG.E.64 R6, desc[UR4][R4.64] ;  /* 0x0000000404068981 */ /* 0x000f22000c1e1b00 */
[----:B0-----:R-:W-:-:S04]  /*01f0*/  IMAD.WIDE R20, R12, 0x4, R20 ;  /* 0x000000040c147825 */ /* 0x001fc800078e0214 */
[----:B-1----:R-:W-:Y:S01]  /*0200*/  IMAD.WIDE R22, R12, 0x4, R14 ;  /* 0x000000040c167825 */ /* 0x002fe200078e020e */
[----:B------:R-:W-:Y:S02]  /*0210*/  CS2R R12, SRZ ;  /* 0x00000000000c7805 */ /* 0x000fe4000001ff00 */
[----:B------:R-:W-:-:S04]  /*0220*/  CS2R R14, SRZ ;  /* 0x00000000000e7805 */ /* 0x000fc8000001ff00 */
[----:B------:R-:W5:Y:S04]  /*0230*/  @!P0 LDG.E.EL.64 R12, desc[UR4][R20.64] ;  /* 0x00000004140c8981 */ /* 0x000f68000c2e1b00 */
[----:B------:R-:W5:Y:S01]  /*0240*/  @!P0 LDG.E.EL.64 R14, desc[UR4][R22.64] ;  /* 0x00000004160e8981 */ /* 0x000f62000c2e1b00 */
[----:B--2---:R-:W-:Y:S01]  /*0250*/  HFMA2.MMA R18, -RZ, RZ, 1.625, 0 ;  /* 0x3e800000ff127435 */ /* 0x004fe200000001ff */
[----:B------:R-:W-:Y:S01]  /*0260*/  FADD R8, R8, 9.9999997473787516356e-06 ;  /* 0x3727c5ac08087421 */ /* 0x000fe20000000000 */
[----:B------:R-:W-:-:S03]  /*0270*/  FADD R9, R9, 9.9999997473787516356e-06 ;  /* 0x3727c5ac09097421 */ /* 0x000fc60000000000 */
[----:B------:R-:W0:Y:S08]  /*0280*/  MUFU.SQRT R16, R8 ;  /* 0x0000000800107308 */ /* 0x000e300000002000 */
[----:B------:R1:W2:Y:S01]  /*0290*/  MUFU.SQRT R17, R9 ;  /* 0x0000000900117308 */ /* 0x0002a20000002000 */
[C---:B0-----:R-:W-:Y:S02]  /*02a0*/  FSETP.GT.AND P1, PT, R16.reuse, 8.50705917302346158658e+37, PT ;  /* 0x7e8000001000780b */ /* 0x041fe40003f24000 */
[----:B------:R-:W-:Y:S01]  /*02b0*/  FSETP.GEU.AND P3, PT, R16, 1.175494350822287508e-38, PT ;  /* 0x008000001000780b */ /* 0x000fe20003f6e000 */
[----:B-1----:R-:W0:Y:S01]  /*02c0*/  LDC.64 R8, c[0x0][0x240] ;  /* 0x00009000ff087b82 */ /* 0x002e220000000a00 */
[----:B--2---:R-:W-:-:S02]  /*02d0*/  FSETP.GT.AND P2, PT, R17, 8.50705917302346158658e+37, PT ;  /* 0x7e8000001100780b */ /* 0x004fc40003f44000 */
[----:B------:R-:W-:-:S07]  /*02e0*/  FSETP.GEU.AND P4, PT, R17, 1.175494350822287508e-38, PT ;  /* 0x008000001100780b */ /* 0x000fce0003f8e000 */
[----:B------:R-:W-:-:S04]  /*02f0*/  @P1 FMUL R16, R16, 0.25 ;  /* 0x3e80000010101820 */ /* 0x000fc80000400000 */
[----:B------:R-:W-:Y:S01]  /*0300*/  @!P3 FMUL R16, R16, 16777216 ;  /* 0x4b8000001010b820 */ /* 0x000fe20000400000 */
[----:B------:R-:W-:-:S04]  /*0310*/  @P2 FMUL R17, R17, 0.25 ;  /* 0x3e80000011112820 */ /* 0x000fc80000400000 */
[----:B------:R-:W-:Y:S01]  /*0320*/  @!P4 FMUL R17, R17, 16777216 ;  /* 0x4b8000001111c820 */ /* 0x000fe20000400000 */
[----:B------:R-:W1:Y:S01]  /*0330*/  MUFU.RCP R16, R16 ;  /* 0x0000001000107308 */ /* 0x000e620000001000 */
[----:B------:R-:W-:-:S07]  /*0340*/  FSEL R19, R18, 1, P1 ;  /* 0x3f80000012137808 */ /* 0x000fce0000800000 */
[----:B------:R-:W2:Y:S01]  /*0350*/  MUFU.RCP R17, R17 ;  /* 0x0000001100117308 */ /* 0x000ea20000001000 */
[----:B------:R-:W-:Y:S01]  /*0360*/  FSEL R18, R18, 1, P2 ;  /* 0x3f80000012127808 */ /* 0x000fe20001000000 */
[----:B------:R-:W-:Y:S01]  /*0370*/  @!P3 FMUL R19, R19, 16777216 ;  /* 0x4b8000001313b820 */ /* 0x000fe20000400000 */
[----:B----4-:R-:W-:Y:S01]  /*0380*/  FADD R6, R10, R6 ;  /* 0x000000060a067221 */ /* 0x010fe20000000000 */
[----:B------:R-:W-:Y:S02]  /*0390*/  FADD R7, R11, R7 ;  /* 0x000000070b077221 */ /* 0x000fe40000000000 */
[----:B------:R-:W-:Y:S01]  /*03a0*/  @!P4 FMUL R18, R18, 16777216 ;  /* 0x4b8000001212c820 */ /* 0x000fe20000400000 */
[----:B-1----:R-:W-:Y:S01]  /*03b0*/  FMUL R19, R16, R19 ;  /* 0x0000001310137220 */ /* 0x002fe20000400000 */
[----:B---3--:R-:W-:Y:S01]  /*03c0*/  FADD R2, R6, -R2 ;  /* 0x8000000206027221 */ /* 0x008fe20000000000 */
[----:B------:R-:W-:Y:S01]  /*03d0*/  FADD R3, R7, -R3 ;  /* 0x8000000307037221 */ /* 0x000fe20000000000 */
[----:B--2---:R-:W-:-:S02]  /*03e0*/  FMUL R18, R17, R18 ;  /* 0x0000001211127220 */ /* 0x004fc40000400000 */
[----:B------:R-:W-:Y:S02]  /*03f0*/  FMUL R19, R2, R19 ;  /* 0x0000001302137220 */ /* 0x000fe40000400000 */
[----:B------:R-:W-:Y:S02]  /*0400*/  FMUL R18, R3, R18 ;  /* 0x0000001203127220 */ /* 0x000fe40000400000 */
[----:B-----5:R-:W-:Y:S02]  /*0410*/  FFMA R12, R19, R12, R14 ;  /* 0x0000000c130c7223 */ /* 0x020fe4000000000e */
[----:B------:R-:W-:Y:S01]  /*0420*/  FFMA R13, R18, R13, R15 ;  /* 0x0000000d120d7223 */ /* 0x000fe2000000000f */
[----:B------:R1:W-:Y:S02]  /*0430*/  @!P0 STG.E.64 desc[UR4][R4.64], R6 ;  /* 0x0000000604008986 */ /* 0x0003e4000c101b04 */
[----:B------:R-:W-:Y:S02]  /*0440*/  FSETP.GEU.AND P1, PT, R12, RZ, PT ;  /* 0x000000ff0c00720b */ /* 0x000fe40003f2e000 */
[----:B------:R-:W-:Y:S01]  /*0450*/  FSETP.GEU.AND P2, PT, R13, RZ, PT ;  /* 0x000000ff0d00720b */ /* 0x000fe20003f4e000 */
[----:B0-----:R-:W-:Y:S01]  /*0460*/  IMAD.WIDE R8, R0, 0x4, R8 ;  /* 0x0000000400087825 */ /* 0x001fe200078e0208 */
[----:B------:R-:W-:-:S02]  /*0470*/  FSEL R12, R12, RZ, P1 ;  /* 0x000000ff0c0c7208 */ /* 0x000fc40000800000 */
[----:B------:R-:W-:Y:S01]  /*0480*/  FSEL R13, R13, RZ, P2 ;  /* 0x000000ff0d0d7208 */ /* 0x000fe20001000000 */
[----:B------:R-:W-:Y:S08]  /*0490*/  @P0 EXIT ;  /* 0x000000000000094d */ /* 0x000ff00003800000 */
[----:B------:R-:W-:Y:S01]  /*04a0*/  STG.E.64 desc[UR4][R8.64], R12 ;  /* 0x0000000c08007986 */ /* 0x000fe2000c101b04 */
[----:B------:R-:W-:Y:S05]  /*04b0*/  EXIT ;  /* 0x000000000000794d */ /* 0x000fea0003800000 */
.L_x_0:
[----:B------:R-:W-:-:S00]  /*04c0*/  BRA `(.L_x_0) ;  /* 0xfffffffc00fc7947 */ /* 0x000fc0000383ffff */
[----:B------:R-:W-:-:S00]  /*04d0*/  NOP ;  /* 0x0000000000007918 */ /* 0x000fc00000000000 */
        /* <DEDUP_REMOVED lines=10> */
.L_x_1:


//--------------------- .nv.global.init           --------------------------
	.section	.nv.global.init,"aw",@progbits
.nv.global.init:
	.type		_$_str,@object
	.size		_$_str,(_$_str_$_2 - _$_str)
_$_str:
        /*0000*/ 	.byte	0x5f, 0x5f, 0x43, 0x55, 0x44, 0x41, 0x5f, 0x46, 0x54, 0x5a, 0x00
	.type		_$_str_$_2,@object
	.size		_$_str_$_2,(.L_1 - _$_str_$_2)
_$_str_$_2:
        /*000b*/ 	.byte	0x5f, 0x5f, 0x43, 0x55, 0x44, 0x41, 0x5f, 0x50, 0x52, 0x45, 0x43, 0x5f, 0x53, 0x51, 0x52, 0x54
        /*001b*/ 	.byte	0x00
.L_1:


//--------------------- .nv.constant0.triton_poi_fused__native_batch_norm_legit_no_training_convolution_relu_4 --------------------------
	.section	.nv.constant0.triton_poi_fused__native_batch_norm_legit_no_training_convolution_relu_4,"a",@progbits
	.sectionflags	@""
	.align	4
.nv.constant0.triton_poi_fused__native_batch_norm_legit_no_training_convolution_relu_4:
	.zero		588
